	.headerflags	@"EF_CUDA_TEXMODE_UNIFIED EF_CUDA_64BIT_ADDRESS EF_CUDA_ACCELERATORS EF_CUDA_SM90 EF_CUDA_VIRTUAL_SM(EF_CUDA_SM90)"
	.elftype	@"ET_EXEC"


//--------------------- .nv.info                  --------------------------
	.section	.nv.info,"",@"SHT_CUDA_INFO"
	.align	4


	//----- nvinfo : EIATTR_REGCOUNT
	.align		4
        /*0000*/ 	.byte	0x04, 0x2f
        /*0002*/ 	.short	(.L_3 - .L_2)
	.align		4
.L_2:
        /*0004*/ 	.word	index@(triton_poi_fused__native_batch_norm_legit_no_training__prelu_kernel_add_0)
        /*0008*/ 	.word	0x0000001e


	//----- nvinfo : EIATTR_MIN_STACK_SIZE
	.align		4
.L_3:
        /*000c*/ 	.byte	0x04, 0x12
        /*000e*/ 	.short	(.L_5 - .L_4)
	.align		4
.L_4:
        /*0010*/ 	.word	index@(triton_poi_fused__native_batch_norm_legit_no_training__prelu_kernel_add_0)
        /*0014*/ 	.word	0x00000000


	//----- nvinfo : EIATTR_FRAME_SIZE
	.align		4
.L_5:
        /*0018*/ 	.byte	0x04, 0x11
        /*001a*/ 	.short	(.L_7 - .L_6)
	.align		4
.L_6:
        /*001c*/ 	.word	index@(triton_poi_fused__native_batch_norm_legit_no_training__prelu_kernel_add_0)
        /*0020*/ 	.word	0x00000000


	//----- nvinfo : EIATTR_MIN_STACK_SIZE
	.align		4
.L_7:
        /*0024*/ 	.byte	0x04, 0x12
        /*0026*/ 	.short	(.L_9 - .L_8)
	.align		4
.L_8:
        /*0028*/ 	.word	index@(triton_poi_fused__native_batch_norm_legit_no_training__prelu_kernel_add_0)
        /*002c*/ 	.word	0x00000000
.L_9:


//--------------------- .nv.info.triton_poi_fused__native_batch_norm_legit_no_training__prelu_kernel_add_0 --------------------------
	.section	.nv.info.triton_poi_fused__native_batch_norm_legit_no_training__prelu_kernel_add_0,"",@"SHT_CUDA_INFO"
	.sectionflags	@""
	.align	4


	//----- nvinfo : EIATTR_CUDA_API_VERSION
	.align		4
        /*0000*/ 	.byte	0x04, 0x37
        /*0002*/ 	.short	(.L_11 - .L_10)
.L_10:
        /*0004*/ 	.word	0x0000007c


	//----- nvinfo : EIATTR_KPARAM_INFO
	.align		4
.L_11:
        /*0008*/ 	.byte	0x04, 0x17
        /*000a*/ 	.short	(.L_13 - .L_12)
.L_12:
        /*000c*/ 	.word	0x00000000
        /*0010*/ 	.short	0x000f
        /*0012*/ 	.short	0x0078
        /*0014*/ 	.byte	0x00, 0xf0, 0x11, 0x00


	//----- nvinfo : EIATTR_KPARAM_INFO
	.align		4
.L_13:
        /*0018*/ 	.byte	0x04, 0x17
        /*001a*/ 	.short	(.L_15 - .L_14)
.L_14:
        /*001c*/ 	.word	0x00000000
        /*0020*/ 	.short	0x000e
        /*0022*/ 	.short	0x0070
        /*0024*/ 	.byte	0x00, 0xf4, 0x21, 0x00


	//----- nvinfo : EIATTR_KPARAM_INFO
	.align		4
.L_15:
        /*0028*/ 	.byte	0x04, 0x17
        /*002a*/ 	.short	(.L_17 - .L_16)
.L_16:
        /*002c*/ 	.word	0x00000000
        /*0030*/ 	.short	0x000d
        /*0032*/ 	.short	0x0068
        /*0034*/ 	.byte	0x00, 0xf4, 0x21, 0x00


	//----- nvinfo : EIATTR_KPARAM_INFO
	.align		4
.L_17:
        /*0038*/ 	.byte	0x04, 0x17
        /*003a*/ 	.short	(.L_19 - .L_18)
.L_18:
        /*003c*/ 	.word	0x00000000
        /*0040*/ 	.short	0x000c
        /*0042*/ 	.short	0x0060
        /*0044*/ 	.byte	0x00, 0xf4, 0x21, 0x00


	//----- nvinfo : EIATTR_KPARAM_INFO
	.align		4
.L_19:
        /*0048*/ 	.byte	0x04, 0x17
        /*004a*/ 	.short	(.L_21 - .L_20)
.L_20:
        /*004c*/ 	.word	0x00000000
        /*0050*/ 	.short	0x000b
        /*0052*/ 	.short	0x0058
        /*0054*/ 	.byte	0x00, 0xf4, 0x21, 0x00


	//----- nvinfo : EIATTR_KPARAM_INFO
	.align		4
.L_21:
        /*0058*/ 	.byte	0x04, 0x17
        /*005a*/ 	.short	(.L_23 - .L_22)
.L_22:
        /*005c*/ 	.word	0x00000000
        /*0060*/ 	.short	0x000a
        /*0062*/ 	.short	0x0050
        /*0064*/ 	.byte	0x00, 0xf4, 0x21, 0x00


	//----- nvinfo : EIATTR_KPARAM_INFO
	.align		4
.L_23:
        /*0068*/ 	.byte	0x04, 0x17
        /*006a*/ 	.short	(.L_25 - .L_24)
.L_24:
        /*006c*/ 	.word	0x00000000
        /*0070*/ 	.short	0x0009
        /*0072*/ 	.short	0x0048
        /*0074*/ 	.byte	0x00, 0xf4, 0x21, 0x00


	//----- nvinfo : EIATTR_KPARAM_INFO
	.align		4
.L_25:
        /*0078*/ 	.byte	0x04, 0x17
        /*007a*/ 	.short	(.L_27 - .L_26)
.L_26:
        /*007c*/ 	.word	0x00000000
        /*0080*/ 	.short	0x0008
        /*0082*/ 	.short	0x0040
        /*0084*/ 	.byte	0x00, 0xf4, 0x21, 0x00


	//----- nvinfo : EIATTR_KPARAM_INFO
	.align		4
.L_27:
        /*0088*/ 	.byte	0x04, 0x17
        /*008a*/ 	.short	(.L_29 - .L_28)
.L_28:
        /*008c*/ 	.word	0x00000000
        /*0090*/ 	.short	0x0007
        /*0092*/ 	.short	0x0038
        /*0094*/ 	.byte	0x00, 0xf4, 0x21, 0x00


	//----- nvinfo : EIATTR_KPARAM_INFO
	.align		4
.L_29:
        /*0098*/ 	.byte	0x04, 0x17
        /*009a*/ 	.short	(.L_31 - .L_30)
.L_30:
        /*009c*/ 	.word	0x00000000
        /*00a0*/ 	.short	0x0006
        /*00a2*/ 	.short	0x0030
        /*00a4*/ 	.byte	0x00, 0xf4, 0x21, 0x00


	//----- nvinfo : EIATTR_KPARAM_INFO
	.align		4
.L_31:
        /*00a8*/ 	.byte	0x04, 0x17
        /*00aa*/ 	.short	(.L_33 - .L_32)
.L_32:
        /*00ac*/ 	.word	0x00000000
        /*00b0*/ 	.short	0x0005
        /*00b2*/ 	.short	0x0028
        /*00b4*/ 	.byte	0x00, 0xf4, 0x21, 0x00


	//----- nvinfo : EIATTR_KPARAM_INFO
	.align		4
.L_33:
        /*00b8*/ 	.byte	0x04, 0x17
        /*00ba*/ 	.short	(.L_35 - .L_34)
.L_34:
        /*00bc*/ 	.word	0x00000000
        /*00c0*/ 	.short	0x0004
        /*00c2*/ 	.short	0x0020
        /*00c4*/ 	.byte	0x00, 0xf4, 0x21, 0x00


	//----- nvinfo : EIATTR_KPARAM_INFO
	.align		4
.L_35:
        /*00c8*/ 	.byte	0x04, 0x17
        /*00ca*/ 	.short	(.L_37 - .L_36)
.L_36:
        /*00cc*/ 	.word	0x00000000
        /*00d0*/ 	.short	0x0003
        /*00d2*/ 	.short	0x0018
        /*00d4*/ 	.byte	0x00, 0xf4, 0x21, 0x00


	//----- nvinfo : EIATTR_KPARAM_INFO
	.align		4
.L_37:
        /*00d8*/ 	.byte	0x04, 0x17
        /*00da*/ 	.short	(.L_39 - .L_38)
.L_38:
        /*00dc*/ 	.word	0x00000000
        /*00e0*/ 	.short	0x0002
        /*00e2*/ 	.short	0x0010
        /*00e4*/ 	.byte	0x00, 0xf4, 0x21, 0x00


	//----- nvinfo : EIATTR_KPARAM_INFO
	.align		4
.L_39:
        /*00e8*/ 	.byte	0x04, 0x17
        /*00ea*/ 	.short	(.L_41 - .L_40)
.L_40:
        /*00ec*/ 	.word	0x00000000
        /*00f0*/ 	.short	0x0001
        /*00f2*/ 	.short	0x0008
        /*00f4*/ 	.byte	0x00, 0xf4, 0x21, 0x00


	//----- nvinfo : EIATTR_KPARAM_INFO
	.align		4
.L_41:
        /*00f8*/ 	.byte	0x04, 0x17
        /*00fa*/ 	.short	(.L_43 - .L_42)
.L_42:
        /*00fc*/ 	.word	0x00000000
        /*0100*/ 	.short	0x0000
        /*0102*/ 	.short	0x0000
        /*0104*/ 	.byte	0x00, 0xf4, 0x21, 0x00


	//----- nvinfo : EIATTR_SPARSE_MMA_MASK
	.align		4
.L_43:
        /*0108*/ 	.byte	0x03, 0x50
        /*010a*/ 	.short	0x0000


	//----- nvinfo : EIATTR_MAXREG_COUNT
	.align		4
        /*010c*/ 	.byte	0x03, 0x1b
        /*010e*/ 	.short	0x00ff


	//----- nvinfo : EIATTR_EXIT_INSTR_OFFSETS
	.align		4
        /*0110*/ 	.byte	0x04, 0x1c
        /*0112*/ 	.short	(.L_45 - .L_44)


	//   ....[0]....
.L_44:
        /*0114*/ 	.word	0x000006a0


	//----- nvinfo : EIATTR_REQNTID
	.align		4
.L_45:
        /*0118*/ 	.byte	0x04, 0x10
        /*011a*/ 	.short	(.L_47 - .L_46)
.L_46:
        /*011c*/ 	.word	0x00000080
        /*0120*/ 	.word	0x00000001
        /*0124*/ 	.word	0x00000001


	//----- nvinfo : EIATTR_CBANK_PARAM_SIZE
	.align		4
.L_47:
        /*0128*/ 	.byte	0x03, 0x19
        /*012a*/ 	.short	0x007c


	//----- nvinfo : EIATTR_PARAM_CBANK
	.align		4
        /*012c*/ 	.byte	0x04, 0x0a
        /*012e*/ 	.short	(.L_49 - .L_48)
	.align		4
.L_48:
        /*0130*/ 	.word	index@(.nv.constant0.triton_poi_fused__native_batch_norm_legit_no_training__prelu_kernel_add_0)
        /*0134*/ 	.short	0x0210
        /*0136*/ 	.short	0x007c


	//----- nvinfo : EIATTR_SW_WAR
	.align		4
.L_49:
        /*0138*/ 	.byte	0x04, 0x36
        /*013a*/ 	.short	(.L_51 - .L_50)
.L_50:
        /*013c*/ 	.word	0x00000008
.L_51:


//--------------------- .nv.callgraph             --------------------------
	.section	.nv.callgraph,"",@"SHT_CUDA_CALLGRAPH"
	.align	4
	.sectionentsize	8
	.align		4
        /*0000*/ 	.word	0x00000000
	.align		4
        /*0004*/ 	.word	0xffffffff
	.align		4
        /*0008*/ 	.word	0x00000000
	.align		4
        /*000c*/ 	.word	0xfffffffe
	.align		4
        /*0010*/ 	.word	0x00000000
	.align		4
        /*0014*/ 	.word	0xfffffffd
	.align		4
        /*0018*/ 	.word	0x00000000
	.align		4
        /*001c*/ 	.word	0xfffffffc


//--------------------- .nv.constant4             --------------------------
	.section	.nv.constant4,"a",@progbits
	.align	8
	.align		8
.nv.constant4:
        /*0000*/ 	.dword	_$_str
	.align		8
        /*0008*/ 	.dword	_$_str_$_2


//--------------------- .text.triton_poi_fused__native_batch_norm_legit_no_training__prelu_kernel_add_0 --------------------------
	.section	.text.triton_poi_fused__native_batch_norm_legit_no_training__prelu_kernel_add_0,"ax",@progbits
	.align	128
        .global         triton_poi_fused__native_batch_norm_legit_no_training__prelu_kernel_add_0
        .type           triton_poi_fused__native_batch_norm_legit_no_training__prelu_kernel_add_0,@function
        .size           triton_poi_fused__native_batch_norm_legit_no_training__prelu_kernel_add_0,(.L_x_1 - triton_poi_fused__native_batch_norm_legit_no_training__prelu_kernel_add_0)
        .other          triton_poi_fused__native_batch_norm_legit_no_training__prelu_kernel_add_0,@"STO_CUDA_ENTRY STV_DEFAULT"
triton_poi_fused__native_batch_norm_legit_no_training__prelu_kernel_add_0:
.text.triton_poi_fused__native_batch_norm_legit_no_training__prelu_kernel_add_0:
[----:B------:R-:W-:Y:S01]  /*0000*/  LDC R1, c[0x0][0x28] ;  /* 0x00000a00ff017b82 */ /* 0x000fe20000000800 */
[----:B------:R-:W1:Y:S07]  /*0010*/  S2R R0, SR_TID.X ;  /* 0x0000000000007919 */ /* 0x000e6e0000002100 */
[----:B------:R-:W2:Y:S01]  /*0020*/  LDC.64 R24, c[0x0][0x248] ;  /* 0x00009200ff187b82 */ /* 0x000ea20000000a00 */
[----:B------:R-:W-:Y:S01]  /*0030*/  ULDC.64 UR4, c[0x0][0x208] ;  /* 0x0000820000047ab9 */ /* 0x000fe20000000a00 */
[----:B------:R-:W3:Y:S06]  /*0040*/  S2R R21, SR_CTAID.X ;  /* 0x0000000000157919 */ /* 0x000eec0000002500 */
[----:B------:R-:W4:Y:S08]  /*0050*/  LDC.64 R4, c[0x0][0x220] ;  /* 0x00008800ff047b82 */ /* 0x000f300000000a00 */
[----:B------:R-:W5:Y:S08]  /*0060*/  LDC.64 R16, c[0x0][0x218] ;  /* 0x00008600ff107b82 */ /* 0x000f700000000a00 */
[----:B------:R-:W5:Y:S01]  /*0070*/  LDC.64 R18, c[0x0][0x210] ;  /* 0x00008400ff127b82 */ /* 0x000f620000000a00 */
[----:B-1----:R-:W-:-:S07]  /*0080*/  SHF.L.U32 R0, R0, 0x1, RZ ;  /* 0x0000000100007819 */ /* 0x002fce00000006ff */
[----:B------:R-:W1:Y:S01]  /*0090*/  LDC.64 R26, c[0x0][0x240] ;  /* 0x00009000ff1a7b82 */ /* 0x000e620000000a00 */
[----:B---3--:R-:W-:Y:S02]  /*00a0*/  SHF.R.S32.HI R2, RZ, 0x17, R21 ;  /* 0x00000017ff027819 */ /* 0x008fe40000011415 */
[----:B------:R-:W-:Y:S02]  /*00b0*/  LOP3.LUT R0, R0, 0xfe, RZ, 0xc0, !PT ;  /* 0x000000fe00007812 */ /* 0x000fe400078ec0ff */
[----:B------:R-:W-:-:S03]  /*00c0*/  SGXT R2, R2, 0x1 ;  /* 0x000000010202781a */ /* 0x000fc60000000200 */
[----:B------:R-:W3:Y:S01]  /*00d0*/  LDC.64 R14, c[0x0][0x250] ;  /* 0x00009400ff0e7b82 */ /* 0x000ee20000000a00 */
[----:B------:R-:W-:-:S04]  /*00e0*/  LEA R21, R21, R0, 0x8 ;  /* 0x0000000015157211 */ /* 0x000fc800078e40ff */
[----:B------:R-:W-:-:S03]  /*00f0*/  LEA.HI R2, R2, R21, RZ, 0xa ;  /* 0x0000001502027211 */ /* 0x000fc600078f50ff */
[----:B------:R-:W1:Y:S01]  /*0100*/  LDC.64 R10, c[0x0][0x258] ;  /* 0x00009600ff0a7b82 */ /* 0x000e620000000a00 */
[----:B------:R-:W-:-:S04]  /*0110*/  SHF.R.S32.HI R2, RZ, 0xa, R2 ;  /* 0x0000000aff027819 */ /* 0x000fc80000011402 */
[----:B------:R-:W-:-:S03]  /*0120*/  LEA.HI R0, R2, R2, RZ, 0x3 ;  /* 0x0000000202007211 */ /* 0x000fc600078f18ff */
[----:B------:R-:W1:Y:S01]  /*0130*/  LDC.64 R12, c[0x0][0x228] ;  /* 0x00008a00ff0c7b82 */ /* 0x000e620000000a00 */
[----:B------:R-:W-:-:S04]  /*0140*/  LOP3.LUT R23, R0, 0xfffffff8, RZ, 0xc0, !PT ;  /* 0xfffffff800177812 */ /* 0x000fc800078ec0ff */
[----:B------:R-:W-:-:S03]  /*0150*/  IADD3 R23, R2, -R23, RZ ;  /* 0x8000001702177210 */ /* 0x000fc60007ffe0ff */
[----:B------:R-:W1:Y:S02]  /*0160*/  LDC.64 R2, c[0x0][0x238] ;  /* 0x00008e00ff027b82 */ /* 0x000e640000000a00 */
[----:B--2---:R-:W-:-:S04]  /*0170*/  IMAD.WIDE R24, R23, 0x4, R24 ;  /* 0x0000000417187825 */ /* 0x004fc800078e0218 */
[C---:B----4-:R-:W-:Y:S01]  /*0180*/  IMAD.WIDE R4, R23.reuse, 0x4, R4 ;  /* 0x0000000417047825 */ /* 0x050fe200078e0204 */
[----:B------:R-:W2:Y:S01]  /*0190*/  LDG.E.EL R0, desc[UR4][R24.64] ;  /* 0x0000000418007981 */ /* 0x000ea2000c2e1900 */
[----:B------:R-:W4:Y:S03]  /*01a0*/  LDC.64 R6, c[0x0][0x230] ;  /* 0x00008c00ff067b82 */ /* 0x000f260000000a00 */
[----:B------:R3:W2:Y:S05]  /*01b0*/  LDG.E.EL R22, desc[UR4][R4.64] ;  /* 0x0000000404167981 */ /* 0x0006aa000c2e1900 */
[----:B------:R-:W4:Y:S08]  /*01c0*/  LDC.64 R8, c[0x0][0x260] ;  /* 0x00009800ff087b82 */ /* 0x000f300000000a00 */
[----:B0--3--:R-:W0:Y:S01]  /*01d0*/  LDC.64 R4, c[0x0][0x268] ;  /* 0x00009a00ff047b82 */ /* 0x009e220000000a00 */
[----:B-----5:R-:W-:-:S04]  /*01e0*/  IMAD.WIDE R16, R23, 0x4, R16 ;  /* 0x0000000417107825 */ /* 0x020fc800078e0210 */
[C---:B------:R-:W-:Y:S02]  /*01f0*/  IMAD.WIDE R18, R21.reuse, 0x4, R18 ;  /* 0x0000000415127825 */ /* 0x040fe400078e0212 */
[----:B------:R-:W3:Y:S02]  /*0200*/  LDG.E.EL R16, desc[UR4][R16.64] ;  /* 0x0000000410107981 */ /* 0x000ee4000c2e1900 */
[----:B-1----:R-:W-:Y:S02]  /*0210*/  IMAD.WIDE R2, R21, 0x4, R2 ;  /* 0x0000000415027825 */ /* 0x002fe400078e0202 */
[----:B------:R-:W3:Y:S02]  /*0220*/  LDG.E.64 R18, desc[UR4][R18.64] ;  /* 0x0000000412127981 */ /* 0x000ee4000c1e1b00 */
[C---:B------:R-:W-:Y:S02]  /*0230*/  IMAD.WIDE R24, R23.reuse, 0x4, R26 ;  /* 0x0000000417187825 */ /* 0x040fe400078e021a */
[----:B------:R-:W5:Y:S04]  /*0240*/  LDG.E.64 R2, desc[UR4][R2.64] ;  /* 0x0000000402027981 */ /* 0x000f68000c1e1b00 */
[----:B------:R-:W5:Y:S01]  /*0250*/  LDG.E.EL R20, desc[UR4][R24.64] ;  /* 0x0000000418147981 */ /* 0x000f62000c2e1900 */
[----:B------:R-:W-:-:S04]  /*0260*/  IMAD.WIDE R14, R23, 0x4, R14 ;  /* 0x00000004170e7825 */ /* 0x000fc800078e020e */
[C---:B------:R-:W-:Y:S02]  /*0270*/  IMAD.WIDE R10, R23.reuse, 0x4, R10 ;  /* 0x00000004170a7825 */ /* 0x040fe400078e020a */
[----:B------:R-:W3:Y:S02]  /*0280*/  LDG.E.EL R14, desc[UR4][R14.64] ;  /* 0x000000040e0e7981 */ /* 0x000ee4000c2e1900 */
[C---:B------:R-:W-:Y:S02]  /*0290*/  IMAD.WIDE R12, R23.reuse, 0x4, R12 ;  /* 0x00000004170c7825 */ /* 0x040fe400078e020c */
[----:B------:R-:W5:Y:S02]  /*02a0*/  LDG.E.EL R11, desc[UR4][R10.64] ;  /* 0x000000040a0b7981 */ /* 0x000f64000c2e1900 */
[C---:B----4-:R-:W-:Y:S02]  /*02b0*/  IMAD.WIDE R6, R23.reuse, 0x4, R6 ;  /* 0x0000000417067825 */ /* 0x050fe400078e0206 */
[----:B------:R-:W4:Y:S02]  /*02c0*/  LDG.E.EL R12, desc[UR4][R12.64] ;  /* 0x000000040c0c7981 */ /* 0x000f24000c2e1900 */
[----:B------:R-:W-:-:S02]  /*02d0*/  IMAD.WIDE R8, R23, 0x4, R8 ;  /* 0x0000000417087825 */ /* 0x000fc400078e0208 */
[----:B------:R1:W4:Y:S02]  /*02e0*/  LDG.E.EL R7, desc[UR4][R6.64] ;  /* 0x0000000406077981 */ /* 0x000324000c2e1900 */
[----:B0-----:R-:W-:Y:S02]  /*02f0*/  IMAD.WIDE R4, R23, 0x4, R4 ;  /* 0x0000000417047825 */ /* 0x001fe400078e0204 */
[----:B------:R-:W4:Y:S04]  /*0300*/  LDG.E.EL R8, desc[UR4][R8.64] ;  /* 0x0000000408087981 */ /* 0x000f28000c2e1900 */
[----:B------:R0:W4:Y:S01]  /*0310*/  LDG.E.EL R4, desc[UR4][R4.64] ;  /* 0x0000000404047981 */ /* 0x000122000c2e1900 */
[----:B-1----:R-:W-:Y:S01]  /*0320*/  HFMA2.MMA R6, -RZ, RZ, 1.625, 0 ;  /* 0x3e800000ff067435 */ /* 0x002fe200000001ff */
[----:B--2---:R-:W-:Y:S01]  /*0330*/  FADD R23, R0, 9.9999997473787516356e-06 ;  /* 0x3727c5ac00177421 */ /* 0x004fe20000000000 */
[----:B------:R-:W-:-:S03]  /*0340*/  FADD R22, R22, 9.9999997473787516356e-06 ;  /* 0x3727c5ac16167421 */ /* 0x000fc60000000000 */
[----:B------:R-:W1:Y:S08]  /*0350*/  MUFU.SQRT R15, R23 ;  /* 0x00000017000f7308 */ /* 0x000e700000002000 */
[----:B------:R-:W2:Y:S01]  /*0360*/  MUFU.SQRT R17, R22 ;  /* 0x0000001600117308 */ /* 0x000ea20000002000 */
[C---:B-1----:R-:W-:Y:S02]  /*0370*/  FSETP.GT.AND P1, PT, R15.reuse, 8.50705917302346158658e+37, PT ;  /* 0x7e8000000f00780b */ /* 0x042fe40003f24000 */
[----:B------:R-:W-:-:S02]  /*0380*/  FSETP.GEU.AND P3, PT, R15, 1.175494350822287508e-38, PT ;  /* 0x008000000f00780b */ /* 0x000fc40003f6e000 */
[C---:B--2---:R-:W-:Y:S02]  /*0390*/  FSETP.GT.AND P0, PT, R17.reuse, 8.50705917302346158658e+37, PT ;  /* 0x7e8000001100780b */ /* 0x044fe40003f04000 */
[----:B------:R-:W-:-:S07]  /*03a0*/  FSETP.GEU.AND P2, PT, R17, 1.175494350822287508e-38, PT ;  /* 0x008000001100780b */ /* 0x000fce0003f4e000 */
[----:B------:R-:W-:-:S04]  /*03b0*/  @P1 FMUL R15, R15, 0.25 ;  /* 0x3e8000000f0f1820 */ /* 0x000fc80000400000 */
[----:B------:R-:W-:Y:S01]  /*03c0*/  @!P3 FMUL R15, R15, 16777216 ;  /* 0x4b8000000f0fb820 */ /* 0x000fe20000400000 */
[----:B------:R-:W-:-:S05]  /*03d0*/  @P0 FMUL R17, R17, 0.25 ;  /* 0x3e80000011110820 */ /* 0x000fca0000400000 */
[----:B------:R-:W1:Y:S01]  /*03e0*/  MUFU.RCP R15, R15 ;  /* 0x0000000f000f7308 */ /* 0x000e620000001000 */
[----:B------:R-:W-:Y:S01]  /*03f0*/  @!P2 FMUL R17, R17, 16777216 ;  /* 0x4b8000001111a820 */ /* 0x000fe20000400000 */
[----:B0-----:R-:W-:-:S06]  /*0400*/  FSEL R5, R6, 1, P0 ;  /* 0x3f80000006057808 */ /* 0x001fcc0000000000 */
[----:B------:R-:W0:Y:S01]  /*0410*/  MUFU.RCP R0, R17 ;  /* 0x0000001100007308 */ /* 0x000e220000001000 */
[----:B------:R-:W-:Y:S01]  /*0420*/  FSEL R6, R6, 1, P1 ;  /* 0x3f80000006067808 */ /* 0x000fe20000800000 */
[----:B------:R-:W-:-:S04]  /*0430*/  @!P2 FMUL R5, R5, 16777216 ;  /* 0x4b8000000505a820 */ /* 0x000fc80000400000 */
[----:B------:R-:W-:Y:S01]  /*0440*/  @!P3 FMUL R6, R6, 16777216 ;  /* 0x4b8000000606b820 */ /* 0x000fe20000400000 */
[----:B---3--:R-:W-:-:S03]  /*0450*/  FADD R9, R18, -R16 ;  /* 0x8000001012097221 */ /* 0x008fc60000000000 */
[----:B-1----:R-:W-:Y:S01]  /*0460*/  FMUL R6, R15, R6 ;  /* 0x000000060f067220 */ /* 0x002fe20000400000 */
[----:B------:R-:W-:Y:S01]  /*0470*/  FADD R15, R19, -R16 ;  /* 0x80000010130f7221 */ /* 0x000fe20000000000 */
[--C-:B-----5:R-:W-:Y:S01]  /*0480*/  FADD R13, R3, -R20.reuse ;  /* 0x80000014030d7221 */ /* 0x120fe20000000000 */
[----:B------:R-:W1:Y:S01]  /*0490*/  LDC.64 R18, c[0x0][0x270] ;  /* 0x00009c00ff127b82 */ /* 0x000e620000000a00 */
[----:B0-----:R-:W-:Y:S01]  /*04a0*/  FMUL R0, R0, R5 ;  /* 0x0000000500007220 */ /* 0x001fe20000400000 */
[----:B------:R-:W-:-:S06]  /*04b0*/  FADD R5, R2, -R20 ;  /* 0x8000001402057221 */ /* 0x000fcc0000000000 */
[----:B------:R-:W0:Y:S01]  /*04c0*/  LDC.64 R16, c[0x0][0x278] ;  /* 0x00009e00ff107b82 */ /* 0x000e220000000a00 */
[C---:B------:R-:W-:Y:S01]  /*04d0*/  FMUL R5, R6.reuse, R5 ;  /* 0x0000000506057220 */ /* 0x040fe20000400000 */
[----:B------:R-:W-:Y:S01]  /*04e0*/  FMUL R20, R6, R13 ;  /* 0x0000000d06147220 */ /* 0x000fe20000400000 */
[----:B------:R-:W-:-:S05]  /*04f0*/  FMUL R6, R0, R9 ;  /* 0x0000000900067220 */ /* 0x000fca0000400000 */
[----:B------:R-:W2:Y:S01]  /*0500*/  LDC.64 R2, c[0x0][0x280] ;  /* 0x0000a000ff027b82 */ /* 0x000ea20000000a00 */
[----:B------:R-:W-:Y:S01]  /*0510*/  FMUL R0, R0, R15 ;  /* 0x0000000f00007220 */ /* 0x000fe20000400000 */
[----:B------:R-:W-:Y:S01]  /*0520*/  FFMA R10, R14, R5, R11 ;  /* 0x000000050e0a7223 */ /* 0x000fe2000000000b */
[----:B----4-:R-:W-:Y:S01]  /*0530*/  FFMA R6, R12, R6, R7 ;  /* 0x000000060c067223 */ /* 0x010fe20000000007 */
[----:B------:R-:W-:Y:S01]  /*0540*/  FFMA R11, R14, R20, R11 ;  /* 0x000000140e0b7223 */ /* 0x000fe2000000000b */
[----:B------:R-:W-:Y:S01]  /*0550*/  FFMA R7, R12, R0, R7 ;  /* 0x000000000c077223 */ /* 0x000fe20000000007 */
[----:B------:R-:W-:Y:S01]  /*0560*/  FMUL R9, R8, R10 ;  /* 0x0000000a08097220 */ /* 0x000fe20000400000 */
[----:B------:R-:W-:Y:S01]  /*0570*/  FMUL R5, R4, R6 ;  /* 0x0000000604057220 */ /* 0x000fe20000400000 */
[----:B------:R-:W-:Y:S01]  /*0580*/  FSETP.GT.AND P0, PT, R6, RZ, PT ;  /* 0x000000ff0600720b */ /* 0x000fe20003f04000 */
[----:B------:R-:W-:Y:S01]  /*0590*/  FMUL R8, R8, R11 ;  /* 0x0000000b08087220 */ /* 0x000fe20000400000 */
[----:B------:R-:W-:Y:S01]  /*05a0*/  FMUL R4, R4, R7 ;  /* 0x0000000704047220 */ /* 0x000fe20000400000 */
[----:B------:R-:W-:-:S02]  /*05b0*/  FSETP.GT.AND P1, PT, R10, RZ, PT ;  /* 0x000000ff0a00720b */ /* 0x000fc40003f24000 */
[----:B------:R-:W-:Y:S02]  /*05c0*/  FSETP.GT.AND P3, PT, R11, RZ, PT ;  /* 0x000000ff0b00720b */ /* 0x000fe40003f64000 */
[----:B------:R-:W-:Y:S02]  /*05d0*/  FSETP.GT.AND P2, PT, R7, RZ, PT ;  /* 0x000000ff0700720b */ /* 0x000fe40003f44000 */
[----:B------:R-:W-:Y:S02]  /*05e0*/  FSEL R0, R6, R5, P0 ;  /* 0x0000000506007208 */ /* 0x000fe40000000000 */
[----:B------:R-:W-:Y:S02]  /*05f0*/  FSEL R9, R10, R9, P1 ;  /* 0x000000090a097208 */ /* 0x000fe40000800000 */
[----:B------:R-:W-:Y:S02]  /*0600*/  FSEL R8, R11, R8, P3 ;  /* 0x000000080b087208 */ /* 0x000fe40001800000 */
[----:B------:R-:W-:Y:S01]  /*0610*/  FSEL R5, R7, R4, P2 ;  /* 0x0000000407057208 */ /* 0x000fe20001000000 */
[----:B-1----:R-:W-:-:S04]  /*0620*/  IMAD.WIDE R18, R21, 0x4, R18 ;  /* 0x0000000415127825 */ /* 0x002fc800078e0212 */
[----:B------:R-:W-:Y:S01]  /*0630*/  FADD R4, R9, R0 ;  /* 0x0000000009047221 */ /* 0x000fe20000000000 */
[----:B0-----:R-:W-:-:S04]  /*0640*/  IMAD.WIDE R16, R21, 0x4, R16 ;  /* 0x0000000415107825 */ /* 0x001fc800078e0210 */
[----:B------:R-:W-:Y:S01]  /*0650*/  FADD R5, R8, R5 ;  /* 0x0000000508057221 */ /* 0x000fe20000000000 */
[----:B--2---:R-:W-:Y:S01]  /*0660*/  IMAD.WIDE R2, R21, 0x4, R2 ;  /* 0x0000000415027825 */ /* 0x004fe200078e0202 */
[----:B------:R-:W-:Y:S04]  /*0670*/  STG.E.64 desc[UR4][R18.64], R6 ;  /* 0x0000000612007986 */ /* 0x000fe8000c101b04 */
[----:B------:R-:W-:Y:S04]  /*0680*/  STG.E.64 desc[UR4][R16.64], R10 ;  /* 0x0000000a10007986 */ /* 0x000fe8000c101b04 */
[----:B------:R-:W-:Y:S01]  /*0690*/  STG.E.64 desc[UR4][R2.64], R4 ;  /* 0x0000000402007986 */ /* 0x000fe2000c101b04 */
[----:B------:R-:W-:Y:S05]  /*06a0*/  EXIT ;  /* 0x000000000000794d */ /* 0x000fea0003800000 */
.L_x_0:
[----:B------:R-:W-:-:S00]  /*06b0*/  BRA `(.L_x_0) ;  /* 0xfffffffc00fc7947 */ /* 0x000fc0000383ffff */
[----:B------:R-:W-:-:S00]  /*06c0*/  NOP ;  /* 0x0000000000007918 */ /* 0x000fc00000000000 */
        /* <DEDUP_REMOVED lines=11> */
.L_x_1:


//--------------------- .nv.global.init           --------------------------
	.section	.nv.global.init,"aw",@progbits
.nv.global.init:
	.type		_$_str,@object
	.size		_$_str,(_$_str_$_2 - _$_str)
_$_str:
        /*0000*/ 	.byte	0x5f, 0x5f, 0x43, 0x55, 0x44, 0x41, 0x5f, 0x46, 0x54, 0x5a, 0x00
	.type		_$_str_$_2,@object
	.size		_$_str_$_2,(.L_1 - _$_str_$_2)
_$_str_$_2:
        /*000b*/ 	.byte	0x5f, 0x5f, 0x43, 0x55, 0x44, 0x41, 0x5f, 0x50, 0x52, 0x45, 0x43, 0x5f, 0x53, 0x51, 0x52, 0x54
        /*001b*/ 	.byte	0x00
.L_1:


//--------------------- .nv.constant0.triton_poi_fused__native_batch_norm_legit_no_training__prelu_kernel_add_0 --------------------------
	.section	.nv.constant0.triton_poi_fused__native_batch_norm_legit_no_training__prelu_kernel_add_0,"a",@progbits
	.sectionflags	@""
	.align	4
.nv.constant0.triton_poi_fused__native_batch_norm_legit_no_training__prelu_kernel_add_0:
	.zero		652
